//
// Generated by NVIDIA NVVM Compiler
//
// Compiler Build ID: CL-36424714
// Cuda compilation tools, release 13.0, V13.0.88
// Based on NVVM 20.0.0
//

.version 9.0
.target sm_100
.address_size 64

	// .globl	_Z6matAddiiPfS_S_

.visible .entry _Z6matAddiiPfS_S_(
	.param .u32 _Z6matAddiiPfS_S__param_0,
	.param .u32 _Z6matAddiiPfS_S__param_1,
	.param .u64 .ptr .align 1 _Z6matAddiiPfS_S__param_2,
	.param .u64 .ptr .align 1 _Z6matAddiiPfS_S__param_3,
	.param .u64 .ptr .align 1 _Z6matAddiiPfS_S__param_4
)
{
	.reg .pred 	%p<4>;
	.reg .b32 	%r<14>;
	.reg .b32 	%f<4>;
	.reg .b64 	%rd<11>;

	ld.param.u32 	%r3, [_Z6matAddiiPfS_S__param_0];
	ld.param.u32 	%r4, [_Z6matAddiiPfS_S__param_1];
	ld.param.u64 	%rd1, [_Z6matAddiiPfS_S__param_2];
	ld.param.u64 	%rd2, [_Z6matAddiiPfS_S__param_3];
	ld.param.u64 	%rd3, [_Z6matAddiiPfS_S__param_4];
	mov.u32 	%r6, %tid.x;
	mov.u32 	%r7, %ctaid.x;
	mov.u32 	%r8, %ntid.x;
	mad.lo.s32 	%r1, %r7, %r8, %r6;
	mov.u32 	%r9, %tid.y;
	mov.u32 	%r10, %ctaid.y;
	mov.u32 	%r11, %ntid.y;
	mad.lo.s32 	%r12, %r10, %r11, %r9;
	setp.ge.s32 	%p1, %r1, %r3;
	setp.ge.s32 	%p2, %r12, %r4;
	or.pred  	%p3, %p1, %p2;
	@%p3 bra 	$L__BB0_2;
	cvta.to.global.u64 	%rd4, %rd1;
	cvta.to.global.u64 	%rd5, %rd2;
	cvta.to.global.u64 	%rd6, %rd3;
	mad.lo.s32 	%r13, %r1, %r3, %r12;
	mul.wide.s32 	%rd7, %r13, 4;
	add.s64 	%rd8, %rd4, %rd7;
	ld.global.f32 	%f1, [%rd8];
	add.s64 	%rd9, %rd5, %rd7;
	ld.global.f32 	%f2, [%rd9];
	add.f32 	%f3, %f1, %f2;
	add.s64 	%rd10, %rd6, %rd7;
	st.global.f32 	[%rd10], %f3;
$L__BB0_2:
	ret;

}


// ===== COMPILED SASS (sm_100) =====

	.target	sm_100

	.elftype	@"ET_EXEC"


//--------------------- .note.nv.tkinfo           --------------------------
	.section	.note.nv.tkinfo,"",@"SHT_NOTE"
	.sectionflags	@"SHF_NOTE_NV_TKINFO"
	.tkinfo
        /*0018*/ 	.word	0x00000002
        /*0030*/ 	.string	""
        /*0030*/ 	.string	"ptxas"
        /*0030*/ 	.string	"Cuda compilation tools, release 13.0, V13.0.88"
        /*0030*/ 	.string	"Build cuda_13.0.r13.0/compiler.36424714_0"
        /*0030*/ 	.string	"-arch sm_100 -m 64 "



//--------------------- .note.nv.cuinfo           --------------------------
	.section	.note.nv.cuinfo,"",@"SHT_NOTE"
	.sectionflags	@"SHF_NOTE_NV_CUINFO"
        /*0018*/ 	.short	0x0002
        /*001a*/ 	.short	0x0064
        /*001c*/ 	.short	0x0082
	.zero		2


//--------------------- .nv.info                  --------------------------
	.section	.nv.info,"",@"SHT_CUDA_INFO"
	.align	4


	//----- nvinfo : EIATTR_REGCOUNT
	.align		4
        /*0000*/ 	.byte	0x04, 0x2f
        /*0002*/ 	.short	(.L_1 - .L_0)
	.align		4
.L_0:
        /*0004*/ 	.word	index@(_Z6matAddiiPfS_S_)
        /*0008*/ 	.word	0x0000000c


	//----- nvinfo : EIATTR_FRAME_SIZE
	.align		4
.L_1:
        /*000c*/ 	.byte	0x04, 0x11
        /*000e*/ 	.short	(.L_3 - .L_2)
	.align		4
.L_2:
        /*0010*/ 	.word	index@(_Z6matAddiiPfS_S_)
        /*0014*/ 	.word	0x00000000


	//----- nvinfo : EIATTR_MIN_STACK_SIZE
	.align		4
.L_3:
        /*0018*/ 	.byte	0x04, 0x12
        /*001a*/ 	.short	(.L_5 - .L_4)
	.align		4
.L_4:
        /*001c*/ 	.word	index@(_Z6matAddiiPfS_S_)
        /*0020*/ 	.word	0x00000000
.L_5:


//--------------------- .nv.compat                --------------------------
	.section	.nv.compat,"",@"SHT_CUDA_COMPAT_INFO"
	.align	4
        /*0000*/ 	.byte	0x02, 0x09, 0x00, 0x00, 0x02, 0x02, 0x01, 0x00, 0x02, 0x05, 0x05, 0x00, 0x03, 0x07, 0x01, 0x01
        /*0010*/ 	.byte	0x02, 0x03, 0x00, 0x00, 0x02, 0x06, 0x01, 0x00, 0x04, 0x0b, 0x08, 0x00, 0x09, 0x00, 0x00, 0x00
        /*0020*/ 	.byte	0x00, 0x00, 0x00, 0x00


//--------------------- .nv.info._Z6matAddiiPfS_S_ --------------------------
	.section	.nv.info._Z6matAddiiPfS_S_,"",@"SHT_CUDA_INFO"
	.sectionflags	@""
	.align	4


	//----- nvinfo : EIATTR_CUDA_API_VERSION
	.align		4
        /*0000*/ 	.byte	0x04, 0x37
        /*0002*/ 	.short	(.L_7 - .L_6)
.L_6:
        /*0004*/ 	.word	0x00000082


	//----- nvinfo : EIATTR_KPARAM_INFO
	.align		4
.L_7:
        /*0008*/ 	.byte	0x04, 0x17
        /*000a*/ 	.short	(.L_9 - .L_8)
.L_8:
        /*000c*/ 	.word	0x00000000
        /*0010*/ 	.short	0x0004
        /*0012*/ 	.short	0x0018
        /*0014*/ 	.byte	0x00, 0xf5, 0x21, 0x00


	//----- nvinfo : EIATTR_KPARAM_INFO
	.align		4
.L_9:
        /*0018*/ 	.byte	0x04, 0x17
        /*001a*/ 	.short	(.L_11 - .L_10)
.L_10:
        /*001c*/ 	.word	0x00000000
        /*0020*/ 	.short	0x0003
        /*0022*/ 	.short	0x0010
        /*0024*/ 	.byte	0x00, 0xf5, 0x21, 0x00


	//----- nvinfo : EIATTR_KPARAM_INFO
	.align		4
.L_11:
        /*0028*/ 	.byte	0x04, 0x17
        /*002a*/ 	.short	(.L_13 - .L_12)
.L_12:
        /*002c*/ 	.word	0x00000000
        /*0030*/ 	.short	0x0002
        /*0032*/ 	.short	0x0008
        /*0034*/ 	.byte	0x00, 0xf5, 0x21, 0x00


	//----- nvinfo : EIATTR_KPARAM_INFO
	.align		4
.L_13:
        /*0038*/ 	.byte	0x04, 0x17
        /*003a*/ 	.short	(.L_15 - .L_14)
.L_14:
        /*003c*/ 	.word	0x00000000
        /*0040*/ 	.short	0x0001
        /*0042*/ 	.short	0x0004
        /*0044*/ 	.byte	0x00, 0xf0, 0x11, 0x00


	//----- nvinfo : EIATTR_KPARAM_INFO
	.align		4
.L_15:
        /*0048*/ 	.byte	0x04, 0x17
        /*004a*/ 	.short	(.L_17 - .L_16)
.L_16:
        /*004c*/ 	.word	0x00000000
        /*0050*/ 	.short	0x0000
        /*0052*/ 	.short	0x0000
        /*0054*/ 	.byte	0x00, 0xf0, 0x11, 0x00


	//----- nvinfo : EIATTR_SPARSE_MMA_MASK
	.align		4
.L_17:
        /*0058*/ 	.byte	0x03, 0x50
        /*005a*/ 	.short	0x0000


	//----- nvinfo : EIATTR_MAXREG_COUNT
	.align		4
        /*005c*/ 	.byte	0x03, 0x1b
        /*005e*/ 	.short	0x00ff


	//----- nvinfo : EIATTR_MERCURY_ISA_VERSION
	.align		4
        /*0060*/ 	.byte	0x03, 0x5f
        /*0062*/ 	.short	0x0101


	//----- nvinfo : EIATTR_VRC_CTA_INIT_COUNT
	.align		4
        /*0064*/ 	.byte	0x02, 0x4a
	.zero		1
	.zero		1


	//----- nvinfo : EIATTR_EXIT_INSTR_OFFSETS
	.align		4
        /*0068*/ 	.byte	0x04, 0x1c
        /*006a*/ 	.short	(.L_19 - .L_18)


	//   ....[0]....
.L_18:
        /*006c*/ 	.word	0x000000c0


	//   ....[1]....
        /*0070*/ 	.word	0x00000190


	//----- nvinfo : EIATTR_CBANK_PARAM_SIZE
	.align		4
.L_19:
        /*0074*/ 	.byte	0x03, 0x19
        /*0076*/ 	.short	0x0020


	//----- nvinfo : EIATTR_PARAM_CBANK
	.align		4
        /*0078*/ 	.byte	0x04, 0x0a
        /*007a*/ 	.short	(.L_21 - .L_20)
	.align		4
.L_20:
        /*007c*/ 	.word	index@(.nv.constant0._Z6matAddiiPfS_S_)
        /*0080*/ 	.short	0x0380
        /*0082*/ 	.short	0x0020


	//----- nvinfo : EIATTR_SW_WAR
	.align		4
.L_21:
        /*0084*/ 	.byte	0x04, 0x36
        /*0086*/ 	.short	(.L_23 - .L_22)
.L_22:
        /*0088*/ 	.word	0x00000008
.L_23:


//--------------------- .nv.callgraph             --------------------------
	.section	.nv.callgraph,"",@"SHT_CUDA_CALLGRAPH"
	.align	4
	.sectionentsize	8
	.align		4
        /*0000*/ 	.word	0x00000000
	.align		4
        /*0004*/ 	.word	0xffffffff
	.align		4
        /*0008*/ 	.word	0x00000000
	.align		4
        /*000c*/ 	.word	0xfffffffe
	.align		4
        /*0010*/ 	.word	0x00000000
	.align		4
        /*0014*/ 	.word	0xfffffffd
	.align		4
        /*0018*/ 	.word	0x00000000
	.align		4
        /*001c*/ 	.word	0xfffffffc


//--------------------- .text._Z6matAddiiPfS_S_   --------------------------
	.section	.text._Z6matAddiiPfS_S_,"ax",@progbits
	.align	128
        .global         _Z6matAddiiPfS_S_
        .type           _Z6matAddiiPfS_S_,@function
        .size           _Z6matAddiiPfS_S_,(.L_x_1 - _Z6matAddiiPfS_S_)
        .other          _Z6matAddiiPfS_S_,@"STO_CUDA_ENTRY STV_DEFAULT"
_Z6matAddiiPfS_S_:
.text._Z6matAddiiPfS_S_:
[----:B------:R-:W-:Y:S01]  /*0000*/  LDC R1, c[0x0][0x37c] ;  /* 0x0000df00ff017b82 */ /* 0x000fe20000000800 */
[----:B------:R-:W0:Y:S07]  /*0010*/  S2R R7, SR_TID.Y ;  /* 0x0000000000077919 */ /* 0x000e2e0000002200 */
[----:B------:R-:W1:Y:S01]  /*0020*/  LDC R3, c[0x0][0x360] ;  /* 0x0000d800ff037b82 */ /* 0x000e620000000800 */
[----:B------:R-:W2:Y:S01]  /*0030*/  LDCU.64 UR6, c[0x0][0x380] ;  /* 0x00007000ff0677ac */ /* 0x000ea20008000a00 */
[----:B------:R-:W1:Y:S06]  /*0040*/  S2R R0, SR_TID.X ;  /* 0x0000000000007919 */ /* 0x000e6c0000002100 */
[----:B------:R-:W0:Y:S08]  /*0050*/  S2UR UR5, SR_CTAID.Y ;  /* 0x00000000000579c3 */ /* 0x000e300000002600 */
[----:B------:R-:W0:Y:S08]  /*0060*/  LDC R2, c[0x0][0x364] ;  /* 0x0000d900ff027b82 */ /* 0x000e300000000800 */
[----:B------:R-:W1:Y:S01]  /*0070*/  S2UR UR4, SR_CTAID.X ;  /* 0x00000000000479c3 */ /* 0x000e620000002500 */
[----:B0-----:R-:W-:-:S05]  /*0080*/  IMAD R7, R2, UR5, R7 ;  /* 0x0000000502077c24 */ /* 0x001fca000f8e0207 */
[----:B--2---:R-:W-:Y:S01]  /*0090*/  ISETP.GE.AND P0, PT, R7, UR7, PT ;  /* 0x0000000707007c0c */ /* 0x004fe2000bf06270 */
[----:B-1----:R-:W-:-:S05]  /*00a0*/  IMAD R0, R3, UR4, R0 ;  /* 0x0000000403007c24 */ /* 0x002fca000f8e0200 */
[----:B------:R-:W-:-:S13]  /*00b0*/  ISETP.GE.OR P0, PT, R0, UR6, P0 ;  /* 0x0000000600007c0c */ /* 0x000fda0008706670 */
[----:B------:R-:W-:Y:S05]  /*00c0*/  @P0 EXIT ;  /* 0x000000000000094d */ /* 0x000fea0003800000 */
[----:B------:R-:W0:Y:S01]  /*00d0*/  LDC.64 R2, c[0x0][0x388] ;  /* 0x0000e200ff027b82 */ /* 0x000e220000000a00 */
[----:B------:R-:W1:Y:S01]  /*00e0*/  LDCU.64 UR4, c[0x0][0x358] ;  /* 0x00006b00ff0477ac */ /* 0x000e620008000a00 */
[----:B------:R-:W-:-:S06]  /*00f0*/  IMAD R9, R0, UR6, R7 ;  /* 0x0000000600097c24 */ /* 0x000fcc000f8e0207 */
[----:B------:R-:W2:Y:S08]  /*0100*/  LDC.64 R4, c[0x0][0x390] ;  /* 0x0000e400ff047b82 */ /* 0x000eb00000000a00 */
[----:B------:R-:W3:Y:S01]  /*0110*/  LDC.64 R6, c[0x0][0x398] ;  /* 0x0000e600ff067b82 */ /* 0x000ee20000000a00 */
[----:B0-----:R-:W-:-:S06]  /*0120*/  IMAD.WIDE R2, R9, 0x4, R2 ;  /* 0x0000000409027825 */ /* 0x001fcc00078e0202 */
[----:B-1----:R-:W4:Y:S01]  /*0130*/  LDG.E R2, desc[UR4][R2.64] ;  /* 0x0000000402027981 */ /* 0x002f22000c1e1900 */
[----:B--2---:R-:W-:-:S06]  /*0140*/  IMAD.WIDE R4, R9, 0x4, R4 ;  /* 0x0000000409047825 */ /* 0x004fcc00078e0204 */
[----:B------:R-:W4:Y:S01]  /*0150*/  LDG.E R5, desc[UR4][R4.64] ;  /* 0x0000000404057981 */ /* 0x000f22000c1e1900 */
[----:B---3--:R-:W-:-:S04]  /*0160*/  IMAD.WIDE R6, R9, 0x4, R6 ;  /* 0x0000000409067825 */ /* 0x008fc800078e0206 */
[----:B----4-:R-:W-:-:S05]  /*0170*/  FADD R9, R2, R5 ;  /* 0x0000000502097221 */ /* 0x010fca0000000000 */
[----:B------:R-:W-:Y:S01]  /*0180*/  STG.E desc[UR4][R6.64], R9 ;  /* 0x0000000906007986 */ /* 0x000fe2000c101904 */
[----:B------:R-:W-:Y:S05]  /*0190*/  EXIT ;  /* 0x000000000000794d */ /* 0x000fea0003800000 */
.L_x_0:
[----:B------:R-:W-:-:S00]  /*01a0*/  BRA `(.L_x_0) ;  /* 0xfffffffc00fc7947 */ /* 0x000fc0000383ffff */
[----:B------:R-:W-:-:S00]  /*01b0*/  NOP ;  /* 0x0000000000007918 */ /* 0x000fc00000000000 */
        /* <DEDUP_REMOVED lines=12> */
.L_x_1:


//--------------------- .nv.shared.reserved.0     --------------------------
	.section	.nv.shared.reserved.0,"aw",@nobits
	.weak		__nv_reservedSMEM_offset_0_alias
	.size		__nv_reservedSMEM_offset_0_alias, 0, 64
	.other		__nv_reservedSMEM_offset_0_alias,@"STO_CUDA_RESERVED_SHARED STV_DEFAULT"
__nv_reservedSMEM_offset_0_alias:
	.zero		0
	.zero		64


//--------------------- .nv.constant0._Z6matAddiiPfS_S_ --------------------------
	.section	.nv.constant0._Z6matAddiiPfS_S_,"a",@progbits
	.sectionflags	@""
	.align	4
.nv.constant0._Z6matAddiiPfS_S_:
	.zero		928


//--------------------- SYMBOLS --------------------------

	.type		.nv.reservedSmem.offset0,@object
	.size		.nv.reservedSmem.offset0,0x4
